//
// Generated by NVIDIA NVVM Compiler
//
// Compiler Build ID: CL-36424714
// Cuda compilation tools, release 13.0, V13.0.88
// Based on NVVM 20.0.0
//

.version 9.0
.target sm_100
.address_size 64

	// .globl	_Z8main_gpuPiS_S_S_i

.visible .entry _Z8main_gpuPiS_S_S_i(
	.param .u64 .ptr .align 1 _Z8main_gpuPiS_S_S_i_param_0,
	.param .u64 .ptr .align 1 _Z8main_gpuPiS_S_S_i_param_1,
	.param .u64 .ptr .align 1 _Z8main_gpuPiS_S_S_i_param_2,
	.param .u64 .ptr .align 1 _Z8main_gpuPiS_S_S_i_param_3,
	.param .u32 _Z8main_gpuPiS_S_S_i_param_4
)
{
	.reg .pred 	%p<19>;
	.reg .b32 	%r<196>;
	.reg .b64 	%rd<106>;

	ld.param.u64 	%rd12, [_Z8main_gpuPiS_S_S_i_param_1];
	ld.param.u64 	%rd13, [_Z8main_gpuPiS_S_S_i_param_2];
	ld.param.u64 	%rd14, [_Z8main_gpuPiS_S_S_i_param_3];
	ld.param.u32 	%r63, [_Z8main_gpuPiS_S_S_i_param_4];
	cvta.to.global.u64 	%rd1, %rd13;
	cvta.to.global.u64 	%rd2, %rd14;
	cvta.to.global.u64 	%rd3, %rd12;
	mov.u32 	%r64, %ctaid.x;
	mov.u32 	%r65, %ntid.x;
	mul.lo.s32 	%r1, %r64, %r65;
	mov.u32 	%r2, %tid.x;
	add.s32 	%r3, %r1, %r2;
	add.s32 	%r4, %r63, -1;
	mul.lo.s32 	%r66, %r4, %r63;
	shr.u32 	%r67, %r66, 31;
	add.s32 	%r68, %r66, %r67;
	shr.s32 	%r69, %r68, 1;
	setp.ge.s32 	%p1, %r3, %r69;
	@%p1 bra 	$L__BB0_17;
	add.s32 	%r5, %r63, -2;
	sub.s32 	%r176, 3, %r63;
	add.s32 	%r72, %r2, %r63;
	add.s32 	%r175, %r72, %r1;
	neg.s32 	%r173, %r63;
	mov.b32 	%r178, 0;
	mov.b32 	%r177, 1;
	mov.u32 	%r174, %r3;
$L__BB0_2:
	mov.u32 	%r14, %r178;
	mov.u32 	%r12, %r176;
	mov.u32 	%r11, %r175;
	mov.u32 	%r10, %r174;
	mov.u32 	%r182, %r173;
	add.s32 	%r15, %r14, -1;
	add.s32 	%r73, %r14, -2;
	cvt.u64.u32 	%rd4, %r73;
	mul.wide.u32 	%rd15, %r15, %r73;
	shr.u64 	%rd16, %rd15, 1;
	cvt.u32.u64 	%r74, %rd16;
	sub.s32 	%r75, %r177, %r74;
	setp.eq.s32 	%p2, %r14, 0;
	selp.b32 	%r76, 0, %r75, %p2;
	setp.ge.s32 	%p3, %r3, %r76;
	add.s32 	%r178, %r14, 1;
	add.s32 	%r177, %r177, %r5;
	add.s32 	%r176, %r12, %r5;
	add.s32 	%r175, %r11, 1;
	add.s32 	%r174, %r10, 1;
	add.s32 	%r173, %r182, %r63;
	@%p3 bra 	$L__BB0_2;
	setp.lt.u32 	%p4, %r14, 2;
	mov.b32 	%r179, 0;
	@%p4 bra 	$L__BB0_5;
	add.s32 	%r78, %r14, -3;
	cvt.u64.u32 	%rd17, %r78;
	mul.lo.s64 	%rd18, %rd4, %rd17;
	shr.u64 	%rd19, %rd18, 1;
	cvt.u32.u64 	%r79, %rd19;
	sub.s32 	%r179, %r79, %r12;
$L__BB0_5:
	add.s32 	%r80, %r179, %r3;
	add.s32 	%r24, %r80, %r14;
	mul.lo.s32 	%r81, %r15, %r63;
	cvt.s64.s32 	%rd5, %r81;
	cvt.u64.u32 	%rd6, %r14;
	add.s64 	%rd20, %rd5, %rd6;
	shl.b64 	%rd21, %rd20, 2;
	add.s64 	%rd22, %rd3, %rd21;
	ld.global.u32 	%r82, [%rd22+-4];
	mul.lo.s32 	%r83, %r24, %r63;
	add.s32 	%r84, %r83, %r24;
	mul.wide.s32 	%rd23, %r84, 4;
	add.s64 	%rd24, %rd3, %rd23;
	ld.global.u32 	%r85, [%rd24];
	sub.s32 	%r86, %r82, %r85;
	mul.wide.s32 	%rd25, %r24, 4;
	add.s64 	%rd26, %rd2, %rd25;
	ld.global.u32 	%r25, [%rd26];
	mul.lo.s32 	%r26, %r25, %r63;
	add.s32 	%r87, %r26, %r25;
	mul.wide.s32 	%rd27, %r87, 4;
	add.s64 	%rd28, %rd1, %rd27;
	ld.global.u32 	%r88, [%rd28];
	mul.wide.u32 	%rd29, %r14, 4;
	add.s64 	%rd30, %rd2, %rd29;
	ld.global.u32 	%r27, [%rd30+-4];
	mul.lo.s32 	%r28, %r27, %r63;
	add.s32 	%r89, %r28, %r27;
	mul.wide.s32 	%rd31, %r89, 4;
	add.s64 	%rd32, %rd1, %rd31;
	ld.global.u32 	%r90, [%rd32];
	sub.s32 	%r91, %r88, %r90;
	mul.lo.s32 	%r92, %r91, %r86;
	add.s32 	%r93, %r24, %r81;
	mul.wide.s32 	%rd33, %r93, 4;
	add.s64 	%rd34, %rd3, %rd33;
	ld.global.u32 	%r94, [%rd34];
	cvt.s64.s32 	%rd7, %r83;
	add.s64 	%rd35, %rd7, %rd6;
	shl.b64 	%rd36, %rd35, 2;
	add.s64 	%rd37, %rd3, %rd36;
	ld.global.u32 	%r95, [%rd37+-4];
	sub.s32 	%r96, %r94, %r95;
	add.s32 	%r97, %r26, %r27;
	mul.wide.s32 	%rd38, %r97, 4;
	add.s64 	%rd39, %rd1, %rd38;
	ld.global.u32 	%r98, [%rd39];
	add.s32 	%r99, %r25, %r28;
	mul.wide.s32 	%rd40, %r99, 4;
	add.s64 	%rd41, %rd1, %rd40;
	ld.global.u32 	%r100, [%rd41];
	sub.s32 	%r101, %r98, %r100;
	mad.lo.s32 	%r190, %r101, %r96, %r92;
	setp.lt.s32 	%p5, %r63, 1;
	@%p5 bra 	$L__BB0_16;
	setp.eq.s32 	%p6, %r4, 0;
	mov.b32 	%r193, 0;
	@%p6 bra 	$L__BB0_13;
	and.b32  	%r193, %r63, 2147483646;
	add.s32 	%r185, %r179, %r11;
	neg.s32 	%r184, %r14;
	add.s32 	%r180, %r179, %r10;
	mul.lo.s32 	%r183, %r63, %r180;
	add.s64 	%rd105, %rd2, 4;
	mov.b32 	%r187, 1;
	mov.b32 	%r181, 0;
	mov.u32 	%r186, %r63;
	mov.u32 	%r188, %r181;
$L__BB0_8:
	setp.eq.s32 	%p7, %r184, -1;
	setp.eq.s32 	%p8, %r188, %r24;
	or.pred  	%p9, %p7, %p8;
	@%p9 bra 	$L__BB0_10;
	cvt.s64.s32 	%rd42, %r181;
	add.s64 	%rd43, %rd42, %rd6;
	shl.b64 	%rd44, %rd43, 2;
	add.s64 	%rd45, %rd3, %rd44;
	ld.global.u32 	%r106, [%rd45+-4];
	mul.wide.s32 	%rd46, %r180, 4;
	add.s64 	%rd47, %rd3, %rd46;
	ld.global.u32 	%r107, [%rd47];
	sub.s32 	%r108, %r106, %r107;
	ld.global.u32 	%r109, [%rd105+-4];
	mul.lo.s32 	%r110, %r109, %r63;
	add.s32 	%r111, %r110, %r25;
	mul.wide.s32 	%rd48, %r111, 4;
	add.s64 	%rd49, %rd1, %rd48;
	ld.global.u32 	%r112, [%rd49];
	add.s32 	%r113, %r110, %r27;
	mul.wide.s32 	%rd50, %r113, 4;
	add.s64 	%rd51, %rd1, %rd50;
	ld.global.u32 	%r114, [%rd51];
	sub.s32 	%r115, %r112, %r114;
	mad.lo.s32 	%r116, %r115, %r108, %r190;
	mul.wide.s32 	%rd52, %r182, 4;
	add.s64 	%rd53, %rd3, %rd52;
	ld.global.u32 	%r117, [%rd53];
	mul.wide.s32 	%rd54, %r183, 4;
	add.s64 	%rd55, %rd3, %rd54;
	ld.global.u32 	%r118, [%rd55];
	sub.s32 	%r119, %r117, %r118;
	add.s32 	%r120, %r26, %r109;
	mul.wide.s32 	%rd56, %r120, 4;
	add.s64 	%rd57, %rd1, %rd56;
	ld.global.u32 	%r121, [%rd57];
	add.s32 	%r122, %r28, %r109;
	mul.wide.s32 	%rd58, %r122, 4;
	add.s64 	%rd59, %rd1, %rd58;
	ld.global.u32 	%r123, [%rd59];
	sub.s32 	%r124, %r121, %r123;
	mad.lo.s32 	%r190, %r124, %r119, %r116;
$L__BB0_10:
	add.s32 	%r125, %r188, 1;
	setp.eq.s32 	%p10, %r125, %r15;
	setp.eq.s32 	%p11, %r125, %r24;
	or.pred  	%p12, %p10, %p11;
	@%p12 bra 	$L__BB0_12;
	cvt.s64.s32 	%rd60, %r186;
	add.s64 	%rd61, %rd60, %rd6;
	shl.b64 	%rd62, %rd61, 2;
	add.s64 	%rd63, %rd3, %rd62;
	ld.global.u32 	%r126, [%rd63+-4];
	mul.wide.s32 	%rd64, %r185, 4;
	add.s64 	%rd65, %rd3, %rd64;
	ld.global.u32 	%r127, [%rd65];
	sub.s32 	%r128, %r126, %r127;
	ld.global.u32 	%r129, [%rd105];
	mul.lo.s32 	%r130, %r129, %r63;
	add.s32 	%r131, %r130, %r25;
	mul.wide.s32 	%rd66, %r131, 4;
	add.s64 	%rd67, %rd1, %rd66;
	ld.global.u32 	%r132, [%rd67];
	add.s32 	%r133, %r130, %r27;
	mul.wide.s32 	%rd68, %r133, 4;
	add.s64 	%rd69, %rd1, %rd68;
	ld.global.u32 	%r134, [%rd69];
	sub.s32 	%r135, %r132, %r134;
	mad.lo.s32 	%r136, %r135, %r128, %r190;
	add.s32 	%r137, %r187, -1;
	cvt.s64.s32 	%rd70, %r137;
	add.s64 	%rd71, %rd70, %rd5;
	shl.b64 	%rd72, %rd71, 2;
	add.s64 	%rd73, %rd3, %rd72;
	ld.global.u32 	%r138, [%rd73+4];
	add.s64 	%rd74, %rd70, %rd7;
	shl.b64 	%rd75, %rd74, 2;
	add.s64 	%rd76, %rd3, %rd75;
	ld.global.u32 	%r139, [%rd76+4];
	sub.s32 	%r140, %r138, %r139;
	add.s32 	%r141, %r26, %r129;
	mul.wide.s32 	%rd77, %r141, 4;
	add.s64 	%rd78, %rd1, %rd77;
	ld.global.u32 	%r142, [%rd78];
	add.s32 	%r143, %r28, %r129;
	mul.wide.s32 	%rd79, %r143, 4;
	add.s64 	%rd80, %rd1, %rd79;
	ld.global.u32 	%r144, [%rd80];
	sub.s32 	%r145, %r142, %r144;
	mad.lo.s32 	%r190, %r145, %r140, %r136;
$L__BB0_12:
	add.s32 	%r188, %r188, 2;
	add.s32 	%r187, %r187, 2;
	shl.b32 	%r146, %r63, 1;
	add.s32 	%r186, %r186, %r146;
	add.s32 	%r185, %r185, %r146;
	add.s32 	%r184, %r184, 2;
	add.s32 	%r183, %r183, 2;
	add.s32 	%r182, %r182, 2;
	add.s64 	%rd105, %rd105, 8;
	add.s32 	%r181, %r181, %r146;
	add.s32 	%r180, %r180, %r146;
	setp.ne.s32 	%p13, %r188, %r193;
	@%p13 bra 	$L__BB0_8;
$L__BB0_13:
	and.b32  	%r147, %r63, 1;
	setp.eq.b32 	%p14, %r147, 1;
	not.pred 	%p15, %p14;
	@%p15 bra 	$L__BB0_16;
	setp.eq.s32 	%p16, %r193, %r15;
	setp.eq.s32 	%p17, %r193, %r24;
	or.pred  	%p18, %p16, %p17;
	@%p18 bra 	$L__BB0_16;
	cvt.u32.u64 	%r148, %rd7;
	cvt.u32.u64 	%r149, %rd5;
	mul.lo.s32 	%r150, %r193, %r63;
	cvt.s64.s32 	%rd81, %r150;
	add.s64 	%rd82, %rd81, %rd6;
	shl.b64 	%rd83, %rd82, 2;
	add.s64 	%rd84, %rd3, %rd83;
	ld.global.u32 	%r151, [%rd84+-4];
	add.s32 	%r152, %r150, %r24;
	mul.wide.s32 	%rd85, %r152, 4;
	add.s64 	%rd86, %rd3, %rd85;
	ld.global.u32 	%r153, [%rd86];
	sub.s32 	%r154, %r151, %r153;
	mul.wide.u32 	%rd87, %r193, 4;
	add.s64 	%rd88, %rd2, %rd87;
	ld.global.u32 	%r155, [%rd88];
	mul.lo.s32 	%r156, %r155, %r63;
	add.s32 	%r157, %r156, %r25;
	mul.wide.s32 	%rd89, %r157, 4;
	add.s64 	%rd90, %rd1, %rd89;
	ld.global.u32 	%r158, [%rd90];
	add.s32 	%r159, %r156, %r27;
	mul.wide.s32 	%rd91, %r159, 4;
	add.s64 	%rd92, %rd1, %rd91;
	ld.global.u32 	%r160, [%rd92];
	sub.s32 	%r161, %r158, %r160;
	mad.lo.s32 	%r162, %r161, %r154, %r190;
	add.s32 	%r163, %r193, %r149;
	mul.wide.s32 	%rd93, %r163, 4;
	add.s64 	%rd94, %rd3, %rd93;
	ld.global.u32 	%r164, [%rd94];
	add.s32 	%r165, %r193, %r148;
	mul.wide.s32 	%rd95, %r165, 4;
	add.s64 	%rd96, %rd3, %rd95;
	ld.global.u32 	%r166, [%rd96];
	sub.s32 	%r167, %r164, %r166;
	add.s32 	%r168, %r26, %r155;
	mul.wide.s32 	%rd97, %r168, 4;
	add.s64 	%rd98, %rd1, %rd97;
	ld.global.u32 	%r169, [%rd98];
	add.s32 	%r170, %r28, %r155;
	mul.wide.s32 	%rd99, %r170, 4;
	add.s64 	%rd100, %rd1, %rd99;
	ld.global.u32 	%r171, [%rd100];
	sub.s32 	%r172, %r169, %r171;
	mad.lo.s32 	%r190, %r172, %r167, %r162;
$L__BB0_16:
	ld.param.u64 	%rd104, [_Z8main_gpuPiS_S_S_i_param_0];
	cvta.to.global.u64 	%rd101, %rd104;
	mul.wide.s32 	%rd102, %r3, 4;
	add.s64 	%rd103, %rd101, %rd102;
	st.global.u32 	[%rd103], %r190;
$L__BB0_17:
	ret;

}


// ===== COMPILED SASS (sm_100) =====

	.target	sm_100

	.elftype	@"ET_EXEC"


//--------------------- .note.nv.tkinfo           --------------------------
	.section	.note.nv.tkinfo,"",@"SHT_NOTE"
	.sectionflags	@"SHF_NOTE_NV_TKINFO"
	.tkinfo
        /*0018*/ 	.word	0x00000002
        /*0030*/ 	.string	""
        /*0030*/ 	.string	"ptxas"
        /*0030*/ 	.string	"Cuda compilation tools, release 13.0, V13.0.88"
        /*0030*/ 	.string	"Build cuda_13.0.r13.0/compiler.36424714_0"
        /*0030*/ 	.string	"-arch sm_100 -m 64 "



//--------------------- .note.nv.cuinfo           --------------------------
	.section	.note.nv.cuinfo,"",@"SHT_NOTE"
	.sectionflags	@"SHF_NOTE_NV_CUINFO"
        /*0018*/ 	.short	0x0002
        /*001a*/ 	.short	0x0064
        /*001c*/ 	.short	0x0082
	.zero		2


//--------------------- .nv.info                  --------------------------
	.section	.nv.info,"",@"SHT_CUDA_INFO"
	.align	4


	//----- nvinfo : EIATTR_REGCOUNT
	.align		4
        /*0000*/ 	.byte	0x04, 0x2f
        /*0002*/ 	.short	(.L_1 - .L_0)
	.align		4
.L_0:
        /*0004*/ 	.word	index@(_Z8main_gpuPiS_S_S_i)
        /*0008*/ 	.word	0x00000020


	//----- nvinfo : EIATTR_FRAME_SIZE
	.align		4
.L_1:
        /*000c*/ 	.byte	0x04, 0x11
        /*000e*/ 	.short	(.L_3 - .L_2)
	.align		4
.L_2:
        /*0010*/ 	.word	index@(_Z8main_gpuPiS_S_S_i)
        /*0014*/ 	.word	0x00000000


	//----- nvinfo : EIATTR_MIN_STACK_SIZE
	.align		4
.L_3:
        /*0018*/ 	.byte	0x04, 0x12
        /*001a*/ 	.short	(.L_5 - .L_4)
	.align		4
.L_4:
        /*001c*/ 	.word	index@(_Z8main_gpuPiS_S_S_i)
        /*0020*/ 	.word	0x00000000
.L_5:


//--------------------- .nv.compat                --------------------------
	.section	.nv.compat,"",@"SHT_CUDA_COMPAT_INFO"
	.align	4
        /*0000*/ 	.byte	0x02, 0x09, 0x00, 0x00, 0x02, 0x02, 0x01, 0x00, 0x02, 0x05, 0x05, 0x00, 0x03, 0x07, 0x01, 0x01
        /*0010*/ 	.byte	0x02, 0x03, 0x00, 0x00, 0x02, 0x06, 0x01, 0x00, 0x04, 0x0b, 0x08, 0x00, 0x09, 0x00, 0x00, 0x00
        /*0020*/ 	.byte	0x00, 0x00, 0x00, 0x00


//--------------------- .nv.info._Z8main_gpuPiS_S_S_i --------------------------
	.section	.nv.info._Z8main_gpuPiS_S_S_i,"",@"SHT_CUDA_INFO"
	.sectionflags	@""
	.align	4


	//----- nvinfo : EIATTR_CUDA_API_VERSION
	.align		4
        /*0000*/ 	.byte	0x04, 0x37
        /*0002*/ 	.short	(.L_7 - .L_6)
.L_6:
        /*0004*/ 	.word	0x00000082


	//----- nvinfo : EIATTR_KPARAM_INFO
	.align		4
.L_7:
        /*0008*/ 	.byte	0x04, 0x17
        /*000a*/ 	.short	(.L_9 - .L_8)
.L_8:
        /*000c*/ 	.word	0x00000000
        /*0010*/ 	.short	0x0004
        /*0012*/ 	.short	0x0020
        /*0014*/ 	.byte	0x00, 0xf0, 0x11, 0x00


	//----- nvinfo : EIATTR_KPARAM_INFO
	.align		4
.L_9:
        /*0018*/ 	.byte	0x04, 0x17
        /*001a*/ 	.short	(.L_11 - .L_10)
.L_10:
        /*001c*/ 	.word	0x00000000
        /*0020*/ 	.short	0x0003
        /*0022*/ 	.short	0x0018
        /*0024*/ 	.byte	0x00, 0xf5, 0x21, 0x00


	//----- nvinfo : EIATTR_KPARAM_INFO
	.align		4
.L_11:
        /*0028*/ 	.byte	0x04, 0x17
        /*002a*/ 	.short	(.L_13 - .L_12)
.L_12:
        /*002c*/ 	.word	0x00000000
        /*0030*/ 	.short	0x0002
        /*0032*/ 	.short	0x0010
        /*0034*/ 	.byte	0x00, 0xf5, 0x21, 0x00


	//----- nvinfo : EIATTR_KPARAM_INFO
	.align		4
.L_13:
        /*0038*/ 	.byte	0x04, 0x17
        /*003a*/ 	.short	(.L_15 - .L_14)
.L_14:
        /*003c*/ 	.word	0x00000000
        /*0040*/ 	.short	0x0001
        /*0042*/ 	.short	0x0008
        /*0044*/ 	.byte	0x00, 0xf5, 0x21, 0x00


	//----- nvinfo : EIATTR_KPARAM_INFO
	.align		4
.L_15:
        /*0048*/ 	.byte	0x04, 0x17
        /*004a*/ 	.short	(.L_17 - .L_16)
.L_16:
        /*004c*/ 	.word	0x00000000
        /*0050*/ 	.short	0x0000
        /*0052*/ 	.short	0x0000
        /*0054*/ 	.byte	0x00, 0xf5, 0x21, 0x00


	//----- nvinfo : EIATTR_SPARSE_MMA_MASK
	.align		4
.L_17:
        /*0058*/ 	.byte	0x03, 0x50
        /*005a*/ 	.short	0x0000


	//----- nvinfo : EIATTR_MAXREG_COUNT
	.align		4
        /*005c*/ 	.byte	0x03, 0x1b
        /*005e*/ 	.short	0x00ff


	//----- nvinfo : EIATTR_MERCURY_ISA_VERSION
	.align		4
        /*0060*/ 	.byte	0x03, 0x5f
        /*0062*/ 	.short	0x0101


	//----- nvinfo : EIATTR_VRC_CTA_INIT_COUNT
	.align		4
        /*0064*/ 	.byte	0x02, 0x4a
	.zero		1
	.zero		1


	//----- nvinfo : EIATTR_EXIT_INSTR_OFFSETS
	.align		4
        /*0068*/ 	.byte	0x04, 0x1c
        /*006a*/ 	.short	(.L_19 - .L_18)


	//   ....[0]....
.L_18:
        /*006c*/ 	.word	0x000000d0


	//   ....[1]....
        /*0070*/ 	.word	0x000010e0


	//----- nvinfo : EIATTR_CRS_STACK_SIZE
	.align		4
.L_19:
        /*0074*/ 	.byte	0x04, 0x1e
        /*0076*/ 	.short	(.L_21 - .L_20)
.L_20:
        /*0078*/ 	.word	0x00000000


	//----- nvinfo : EIATTR_CBANK_PARAM_SIZE
	.align		4
.L_21:
        /*007c*/ 	.byte	0x03, 0x19
        /*007e*/ 	.short	0x0024


	//----- nvinfo : EIATTR_PARAM_CBANK
	.align		4
        /*0080*/ 	.byte	0x04, 0x0a
        /*0082*/ 	.short	(.L_23 - .L_22)
	.align		4
.L_22:
        /*0084*/ 	.word	index@(.nv.constant0._Z8main_gpuPiS_S_S_i)
        /*0088*/ 	.short	0x0380
        /*008a*/ 	.short	0x0024


	//----- nvinfo : EIATTR_SW_WAR
	.align		4
.L_23:
        /*008c*/ 	.byte	0x04, 0x36
        /*008e*/ 	.short	(.L_25 - .L_24)
.L_24:
        /*0090*/ 	.word	0x00000008
.L_25:


//--------------------- .nv.callgraph             --------------------------
	.section	.nv.callgraph,"",@"SHT_CUDA_CALLGRAPH"
	.align	4
	.sectionentsize	8
	.align		4
        /*0000*/ 	.word	0x00000000
	.align		4
        /*0004*/ 	.word	0xffffffff
	.align		4
        /*0008*/ 	.word	0x00000000
	.align		4
        /*000c*/ 	.word	0xfffffffe
	.align		4
        /*0010*/ 	.word	0x00000000
	.align		4
        /*0014*/ 	.word	0xfffffffd
	.align		4
        /*0018*/ 	.word	0x00000000
	.align		4
        /*001c*/ 	.word	0xfffffffc


//--------------------- .text._Z8main_gpuPiS_S_S_i --------------------------
	.section	.text._Z8main_gpuPiS_S_S_i,"ax",@progbits
	.align	128
        .global         _Z8main_gpuPiS_S_S_i
        .type           _Z8main_gpuPiS_S_S_i,@function
        .size           _Z8main_gpuPiS_S_S_i,(.L_x_11 - _Z8main_gpuPiS_S_S_i)
        .other          _Z8main_gpuPiS_S_S_i,@"STO_CUDA_ENTRY STV_DEFAULT"
_Z8main_gpuPiS_S_S_i:
.text._Z8main_gpuPiS_S_S_i:
[----:B------:R-:W-:Y:S01]  /*0000*/  LDC R1, c[0x0][0x37c] ;  /* 0x0000df00ff017b82 */ /* 0x000fe20000000800 */
[----:B------:R-:W0:Y:S01]  /*0010*/  LDCU UR6, c[0x0][0x3a0] ;  /* 0x00007400ff0677ac */ /* 0x000e220008000800 */
[----:B------:R-:W1:Y:S06]  /*0020*/  S2R R4, SR_TID.X ;  /* 0x0000000000047919 */ /* 0x000e6c0000002100 */
[----:B------:R-:W2:Y:S01]  /*0030*/  S2UR UR4, SR_CTAID.X ;  /* 0x00000000000479c3 */ /* 0x000ea20000002500 */
[----:B------:R-:W2:Y:S01]  /*0040*/  LDCU UR5, c[0x0][0x360] ;  /* 0x00006c00ff0577ac */ /* 0x000ea20008000800 */
[----:B0-----:R-:W-:-:S05]  /*0050*/  MOV R15, UR6 ;  /* 0x00000006000f7c02 */ /* 0x001fca0008000f00 */
[----:B------:R-:W-:Y:S01]  /*0060*/  VIADD R26, R15, 0xffffffff ;  /* 0xffffffff0f1a7836 */ /* 0x000fe20000000000 */
[----:B--2---:R-:W-:-:S03]  /*0070*/  UIMAD UR4, UR4, UR5, URZ ;  /* 0x00000005040472a4 */ /* 0x004fc6000f8e02ff */
[----:B------:R-:W-:-:S05]  /*0080*/  IMAD R0, R26, R15, RZ ;  /* 0x0000000f1a007224 */ /* 0x000fca00078e02ff */
[----:B------:R-:W-:Y:S02]  /*0090*/  LEA.HI R2, R0, R0, RZ, 0x1 ;  /* 0x0000000000027211 */ /* 0x000fe400078f08ff */
[----:B-1----:R-:W-:Y:S02]  /*00a0*/  IADD3 R0, PT, PT, R4, UR4, RZ ;  /* 0x0000000404007c10 */ /* 0x002fe4000fffe0ff */
[----:B------:R-:W-:-:S04]  /*00b0*/  SHF.R.S32.HI R3, RZ, 0x1, R2 ;  /* 0x00000001ff037819 */ /* 0x000fc80000011402 */
[----:B------:R-:W-:-:S13]  /*00c0*/  ISETP.GE.AND P0, PT, R0, R3, PT ;  /* 0x000000030000720c */ /* 0x000fda0003f06270 */
[----:B------:R-:W-:Y:S05]  /*00d0*/  @P0 EXIT ;  /* 0x000000000000094d */ /* 0x000fea0003800000 */
[----:B------:R-:W-:Y:S01]  /*00e0*/  HFMA2 R11, -RZ, RZ, 0, 5.9604644775390625e-08 ;  /* 0x00000001ff0b7431 */ /* 0x000fe200000001ff */
[----:B------:R-:W-:Y:S01]  /*00f0*/  BSSY.RECONVERGENT B0, `(.L_x_0) ;  /* 0x000001b000007945 */ /* 0x000fe20003800200 */
[C---:B------:R-:W-:Y:S01]  /*0100*/  IADD3 R7, PT, PT, R15.reuse, UR4, R4 ;  /* 0x000000040f077c10 */ /* 0x040fe2000fffe004 */
[C---:B------:R-:W-:Y:S01]  /*0110*/  VIADD R4, R15.reuse, 0xfffffffe ;  /* 0xfffffffe0f047836 */ /* 0x040fe20000000000 */
[C---:B------:R-:W-:Y:S01]  /*0120*/  IADD3 R5, PT, PT, -R15.reuse, 0x3, RZ ;  /* 0x000000030f057810 */ /* 0x040fe20007ffe1ff */
[----:B------:R-:W-:Y:S01]  /*0130*/  IMAD.MOV.U32 R9, RZ, RZ, RZ ;  /* 0x000000ffff097224 */ /* 0x000fe200078e00ff */
[----:B------:R-:W-:Y:S01]  /*0140*/  IADD3 R8, PT, PT, -R15, RZ, RZ ;  /* 0x000000ff0f087210 */ /* 0x000fe20007ffe1ff */
[----:B------:R-:W-:-:S07]  /*0150*/  IMAD.MOV.U32 R10, RZ, RZ, R0 ;  /* 0x000000ffff0a7224 */ /* 0x000fce00078e0000 */
.L_x_1:
[C---:B------:R-:W-:Y:S01]  /*0160*/  IADD3 R6, PT, PT, R9.reuse, -0x1, RZ ;  /* 0xffffffff09067810 */ /* 0x040fe20007ffe0ff */
[C---:B------:R-:W-:Y:S01]  /*0170*/  VIADD R17, R9.reuse, 0xfffffffe ;  /* 0xfffffffe09117836 */ /* 0x040fe20000000000 */
[----:B------:R-:W-:Y:S01]  /*0180*/  ISETP.NE.AND P0, PT, R9, RZ, PT ;  /* 0x000000ff0900720c */ /* 0x000fe20003f05270 */
[----:B------:R-:W-:Y:S01]  /*0190*/  IMAD.MOV.U32 R13, RZ, RZ, R5 ;  /* 0x000000ffff0d7224 */ /* 0x000fe200078e0005 */
[----:B------:R-:W-:Y:S01]  /*01a0*/  MOV R24, R7 ;  /* 0x0000000700187202 */ /* 0x000fe20000000f00 */
[----:B------:R-:W-:Y:S01]  /*01b0*/  IMAD.WIDE.U32 R2, R6, R17, RZ ;  /* 0x0000001106027225 */ /* 0x000fe200078e00ff */
[----:B------:R-:W-:-:S03]  /*01c0*/  IADD3 R5, PT, PT, R4, R5, RZ ;  /* 0x0000000504057210 */ /* 0x000fc60007ffe0ff */
[----:B------:R-:W-:Y:S01]  /*01d0*/  IMAD.MOV.U32 R20, RZ, RZ, R8 ;  /* 0x000000ffff147224 */ /* 0x000fe200078e0008 */
[----:B------:R-:W-:Y:S01]  /*01e0*/  SHF.R.U64 R2, R2, 0x1, R3 ;  /* 0x0000000102027819 */ /* 0x000fe20000001203 */
[----:B------:R-:W-:Y:S01]  /*01f0*/  IMAD.MOV.U32 R14, RZ, RZ, R10 ;  /* 0x000000ffff0e7224 */ /* 0x000fe200078e000a */
[----:B------:R-:W-:Y:S01]  /*0200*/  IADD3 R8, PT, PT, R8, R15, RZ ;  /* 0x0000000f08087210 */ /* 0x000fe20007ffe0ff */
[----:B------:R-:W-:Y:S01]  /*0210*/  VIADD R7, R7, 0x1 ;  /* 0x0000000107077836 */ /* 0x000fe20000000000 */
[----:B------:R-:W-:Y:S01]  /*0220*/  IADD3 R2, PT, PT, R11, -R2, RZ ;  /* 0x800000020b027210 */ /* 0x000fe20007ffe0ff */
[----:B------:R-:W-:Y:S01]  /*0230*/  IMAD.IADD R11, R4, 0x1, R11 ;  /* 0x00000001040b7824 */ /* 0x000fe200078e020b */
[----:B------:R-:W-:Y:S02]  /*0240*/  IADD3 R10, PT, PT, R10, 0x1, RZ ;  /* 0x000000010a0a7810 */ /* 0x000fe40007ffe0ff */
[----:B------:R-:W-:-:S04]  /*0250*/  SEL R3, R2, RZ, P0 ;  /* 0x000000ff02037207 */ /* 0x000fc80000000000 */
[----:B------:R-:W-:Y:S02]  /*0260*/  ISETP.GE.AND P0, PT, R0, R3, PT ;  /* 0x000000030000720c */ /* 0x000fe40003f06270 */
[----:B------:R-:W-:Y:S01]  /*0270*/  MOV R3, R9 ;  /* 0x0000000900037202 */ /* 0x000fe20000000f00 */
[----:B------:R-:W-:-:S10]  /*0280*/  VIADD R9, R9, 0x1 ;  /* 0x0000000109097836 */ /* 0x000fd40000000000 */
[----:B------:R-:W-:Y:S05]  /*0290*/  @P0 BRA `(.L_x_1) ;  /* 0xfffffffc00b00947 */ /* 0x000fea000383ffff */
[----:B------:R-:W-:Y:S05]  /*02a0*/  BSYNC.RECONVERGENT B0 ;  /* 0x0000000000007941 */ /* 0x000fea0003800200 */
.L_x_0:
[C---:B------:R-:W-:Y:S01]  /*02b0*/  ISETP.GE.U32.AND P0, PT, R3.reuse, 0x2, PT ;  /* 0x000000020300780c */ /* 0x040fe20003f06070 */
[----:B------:R-:W0:Y:S01]  /*02c0*/  LDC.64 R4, c[0x0][0x398] ;  /* 0x0000e600ff047b82 */ /* 0x000e220000000a00 */
[----:B------:R-:W1:Y:S01]  /*02d0*/  LDCU.64 UR8, c[0x0][0x358] ;  /* 0x00006b00ff0877ac */ /* 0x000e620008000a00 */
[----:B------:R-:W-:Y:S01]  /*02e0*/  IMAD.MOV.U32 R21, RZ, RZ, RZ ;  /* 0x000000ffff157224 */ /* 0x000fe200078e00ff */
[----:B------:R-:W2:Y:S05]  /*02f0*/  LDCU.64 UR4, c[0x0][0x388] ;  /* 0x00007100ff0477ac */ /* 0x000eaa0008000a00 */
[----:B------:R-:W3:Y:S04]  /*0300*/  LDC.64 R18, c[0x0][0x388] ;  /* 0x0000e200ff127b82 */ /* 0x000ee80000000a00 */
[----:B------:R-:W-:Y:S01]  /*0310*/  @P0 IADD3 R8, PT, PT, R3, -0x3, RZ ;  /* 0xfffffffd03080810 */ /* 0x000fe20007ffe0ff */
[----:B------:R-:W-:-:S04]  /*0320*/  @P0 IMAD.MOV.U32 R7, RZ, RZ, RZ ;  /* 0x000000ffff070224 */ /* 0x000fc800078e00ff */
[----:B------:R-:W-:-:S05]  /*0330*/  @P0 IMAD.WIDE.U32 R8, R17, R8, RZ ;  /* 0x0000000811080225 */ /* 0x000fca00078e00ff */
[----:B------:R-:W-:Y:S01]  /*0340*/  @P0 IADD3 R7, PT, PT, R9, R7, RZ ;  /* 0x0000000709070210 */ /* 0x000fe20007ffe0ff */
[----:B0-----:R-:W-:-:S03]  /*0350*/  IMAD.WIDE.U32 R10, R3, 0x4, R4 ;  /* 0x00000004030a7825 */ /* 0x001fc600078e0004 */
[----:B------:R-:W-:-:S04]  /*0360*/  @P0 SHF.R.U64 R8, R8, 0x1, R7 ;  /* 0x0000000108080819 */ /* 0x000fc80000001207 */
[----:B------:R-:W-:Y:S02]  /*0370*/  @P0 IADD3 R21, PT, PT, -R13, R8, RZ ;  /* 0x000000080d150210 */ /* 0x000fe40007ffe1ff */
[----:B------:R-:W0:Y:S02]  /*0380*/  LDC.64 R12, c[0x0][0x390] ;  /* 0x0000e400ff0c7b82 */ /* 0x000e240000000a00 */
[----:B------:R-:W-:-:S05]  /*0390*/  IADD3 R2, PT, PT, R3, R21, R0 ;  /* 0x0000001503027210 */ /* 0x000fca0007ffe000 */
[----:B------:R-:W-:Y:S02]  /*03a0*/  IMAD.WIDE R8, R2, 0x4, R4 ;  /* 0x0000000402087825 */ /* 0x000fe400078e0204 */
[----:B-1----:R-:W4:Y:S04]  /*03b0*/  LDG.E R4, desc[UR8][R10.64+-0x4] ;  /* 0xfffffc080a047981 */ /* 0x002f28000c1e1900 */
[----:B------:R1:W5:Y:S01]  /*03c0*/  LDG.E R5, desc[UR8][R8.64] ;  /* 0x0000000808057981 */ /* 0x000362000c1e1900 */
[-C--:B------:R-:W-:Y:S02]  /*03d0*/  IMAD R6, R6, R15.reuse, RZ ;  /* 0x0000000f06067224 */ /* 0x080fe400078e02ff */
[----:B------:R-:W-:-:S03]  /*03e0*/  IMAD R7, R2, R15, RZ ;  /* 0x0000000f02077224 */ /* 0x000fc600078e02ff */
[----:B------:R-:W-:Y:S02]  /*03f0*/  SHF.R.S32.HI R17, RZ, 0x1f, R6 ;  /* 0x0000001fff117819 */ /* 0x000fe40000011406 */
[----:B------:R-:W-:Y:S02]  /*0400*/  IADD3 R16, P0, PT, R6, R3, RZ ;  /* 0x0000000306107210 */ /* 0x000fe40007f1e0ff */
[----:B-1----:R-:W-:Y:S02]  /*0410*/  IADD3 R9, PT, PT, R2, R7, RZ ;  /* 0x0000000702097210 */ /* 0x002fe40007ffe0ff */
[----:B------:R-:W-:Y:S01]  /*0420*/  SHF.R.S32.HI R10, RZ, 0x1f, R7 ;  /* 0x0000001fff0a7819 */ /* 0x000fe20000011407 */
[----:B------:R-:W-:Y:S01]  /*0430*/  IMAD.X R17, RZ, RZ, R17, P0 ;  /* 0x000000ffff117224 */ /* 0x000fe200000e0611 */
[----:B--2---:R-:W-:Y:S01]  /*0440*/  LEA R28, P0, R16, UR4, 0x2 ;  /* 0x00000004101c7c11 */ /* 0x004fe2000f8010ff */
[----:B---3--:R-:W-:Y:S01]  /*0450*/  IMAD.WIDE R8, R9, 0x4, R18 ;  /* 0x0000000409087825 */ /* 0x008fe200078e0212 */
[----:B------:R-:W-:-:S02]  /*0460*/  IADD3 R11, P1, PT, R7, R3, RZ ;  /* 0x00000003070b7210 */ /* 0x000fc40007f3e0ff */
[----:B------:R-:W-:Y:S02]  /*0470*/  LEA.HI.X R29, R16, UR5, R17, 0x2, P0 ;  /* 0x00000005101d7c11 */ /* 0x000fe400080f1411 */
[----:B------:R1:W2:Y:S01]  /*0480*/  LDG.E R25, desc[UR8][R8.64] ;  /* 0x0000000808197981 */ /* 0x0002a2000c1e1900 */
[----:B------:R-:W-:Y:S01]  /*0490*/  IMAD.X R16, RZ, RZ, R10, P1 ;  /* 0x000000ffff107224 */ /* 0x000fe200008e060a */
[C---:B------:R-:W-:Y:S02]  /*04a0*/  LEA R10, P0, R11.reuse, UR4, 0x2 ;  /* 0x000000040b0a7c11 */ /* 0x040fe4000f8010ff */
[----:B------:R3:W2:Y:S01]  /*04b0*/  LDG.E R28, desc[UR8][R28.64+-0x4] ;  /* 0xfffffc081c1c7981 */ /* 0x0006a2000c1e1900 */
[----:B------:R-:W-:Y:S02]  /*04c0*/  IADD3 R27, PT, PT, R2, R6, RZ ;  /* 0x00000006021b7210 */ /* 0x000fe40007ffe0ff */
[----:B------:R-:W-:-:S03]  /*04d0*/  LEA.HI.X R11, R11, UR5, R16, 0x2, P0 ;  /* 0x000000050b0b7c11 */ /* 0x000fc600080f1410 */
[----:B------:R-:W-:-:S03]  /*04e0*/  IMAD.WIDE R18, R27, 0x4, R18 ;  /* 0x000000041b127825 */ /* 0x000fc600078e0212 */
[----:B------:R-:W2:Y:S04]  /*04f0*/  LDG.E R11, desc[UR8][R10.64+-0x4] ;  /* 0xfffffc080a0b7981 */ /* 0x000ea8000c1e1900 */
[----:B------:R-:W2:Y:S01]  /*0500*/  LDG.E R18, desc[UR8][R18.64] ;  /* 0x0000000812127981 */ /* 0x000ea2000c1e1900 */
[-C--:B----4-:R-:W-:Y:S02]  /*0510*/  IMAD R17, R4, R15.reuse, R4 ;  /* 0x0000000f04117224 */ /* 0x090fe400078e0204 */
[----:B-----5:R-:W-:Y:S02]  /*0520*/  IMAD R23, R5, R15, R5 ;  /* 0x0000000f05177224 */ /* 0x020fe400078e0205 */
[----:B0-----:R-:W-:-:S04]  /*0530*/  IMAD.WIDE R16, R17, 0x4, R12 ;  /* 0x0000000411107825 */ /* 0x001fc800078e020c */
[----:B-1----:R-:W-:Y:S02]  /*0540*/  IMAD.WIDE R8, R23, 0x4, R12 ;  /* 0x0000000417087825 */ /* 0x002fe400078e020c */
[----:B------:R-:W4:Y:S02]  /*0550*/  LDG.E R16, desc[UR8][R16.64] ;  /* 0x0000000810107981 */ /* 0x000f24000c1e1900 */
[-C--:B------:R-:W-:Y:S02]  /*0560*/  IMAD R23, R5, R15.reuse, R4 ;  /* 0x0000000f05177224 */ /* 0x080fe400078e0204 */
[----:B---3--:R-:W-:Y:S01]  /*0570*/  IMAD R29, R4, R15, R5 ;  /* 0x0000000f041d7224 */ /* 0x008fe200078e0205 */
[----:B------:R0:W4:Y:S01]  /*0580*/  LDG.E R27, desc[UR8][R8.64] ;  /* 0x00000008081b7981 */ /* 0x000122000c1e1900 */
[----:B------:R-:W-:-:S04]  /*0590*/  IMAD.WIDE R22, R23, 0x4, R12 ;  /* 0x0000000417167825 */ /* 0x000fc800078e020c */
[----:B------:R-:W-:Y:S02]  /*05a0*/  IMAD.WIDE R12, R29, 0x4, R12 ;  /* 0x000000041d0c7825 */ /* 0x000fe400078e020c */
[----:B------:R-:W3:Y:S04]  /*05b0*/  LDG.E R22, desc[UR8][R22.64] ;  /* 0x0000000816167981 */ /* 0x000ee8000c1e1900 */
[----:B------:R-:W3:Y:S01]  /*05c0*/  LDG.E R13, desc[UR8][R12.64] ;  /* 0x000000080c0d7981 */ /* 0x000ee2000c1e1900 */
[----:B------:R-:W-:Y:S01]  /*05d0*/  ISETP.GE.AND P0, PT, R15, 0x1, PT ;  /* 0x000000010f00780c */ /* 0x000fe20003f06270 */
[----:B--2---:R-:W-:Y:S02]  /*05e0*/  IMAD.IADD R25, R28, 0x1, -R25 ;  /* 0x000000011c197824 */ /* 0x004fe400078e0a19 */
[----:B0-----:R-:W-:Y:S01]  /*05f0*/  IMAD.IADD R8, R18, 0x1, -R11 ;  /* 0x0000000112087824 */ /* 0x001fe200078e0a0b */
[----:B----4-:R-:W-:-:S05]  /*0600*/  IADD3 R16, PT, PT, R27, -R16, RZ ;  /* 0x800000101b107210 */ /* 0x010fca0007ffe0ff */
[----:B------:R-:W-:Y:S01]  /*0610*/  IMAD R25, R25, R16, RZ ;  /* 0x0000001019197224 */ /* 0x000fe200078e02ff */
[----:B---3--:R-:W-:-:S05]  /*0620*/  IADD3 R9, PT, PT, R22, -R13, RZ ;  /* 0x8000000d16097210 */ /* 0x008fca0007ffe0ff */
[----:B------:R-:W-:Y:S01]  /*0630*/  IMAD R25, R8, R9, R25 ;  /* 0x0000000908197224 */ /* 0x000fe200078e0219 */
[----:B------:R-:W-:Y:S06]  /*0640*/  @!P0 BRA `(.L_x_2) ;  /* 0x0000000800988947 */ /* 0x000fec0003800000 */
[----:B------:R-:W-:Y:S01]  /*0650*/  ISETP.NE.AND P0, PT, R26, RZ, PT ;  /* 0x000000ff1a00720c */ /* 0x000fe20003f05270 */
[----:B------:R-:W-:-:S12]  /*0660*/  IMAD.MOV.U32 R9, RZ, RZ, RZ ;  /* 0x000000ffff097224 */ /* 0x000fd800078e00ff */
[----:B------:R-:W-:Y:S05]  /*0670*/  @!P0 BRA `(.L_x_3) ;  /* 0x0000000400d08947 */ /* 0x000fea0003800000 */
[----:B------:R-:W0:Y:S01]  /*0680*/  LDCU.64 UR4, c[0x0][0x398] ;  /* 0x00007300ff0477ac */ /* 0x000e220008000a00 */
[----:B------:R-:W1:Y:S01]  /*0690*/  LDC R8, c[0x0][0x3a0] ;  /* 0x0000e800ff087b82 */ /* 0x000e620000000800 */
[C---:B------:R-:W-:Y:S01]  /*06a0*/  IMAD.IADD R11, R21.reuse, 0x1, R14 ;  /* 0x00000001150b7824 */ /* 0x040fe200078e020e */
[----:B------:R-:W-:Y:S01]  /*06b0*/  IADD3 R10, PT, PT, R21, R24, RZ ;  /* 0x00000018150a7210 */ /* 0x000fe20007ffe0ff */
[----:B------:R-:W-:Y:S01]  /*06c0*/  IMAD.MOV.U32 R22, RZ, RZ, RZ ;  /* 0x000000ffff167224 */ /* 0x000fe200078e00ff */
[----:B------:R-:W-:Y:S01]  /*06d0*/  LOP3.LUT R9, R15, 0x7ffffffe, RZ, 0xc0, !PT ;  /* 0x7ffffffe0f097812 */ /* 0x000fe200078ec0ff */
[----:B------:R-:W-:Y:S01]  /*06e0*/  IMAD R23, R11, R15, RZ ;  /* 0x0000000f0b177224 */ /* 0x000fe200078e02ff */
[----:B------:R-:W-:Y:S01]  /*06f0*/  IADD3 R21, PT, PT, -R3, RZ, RZ ;  /* 0x000000ff03157210 */ /* 0x000fe20007ffe1ff */
[----:B------:R-:W2:Y:S01]  /*0700*/  LDCU UR10, c[0x0][0x3a0] ;  /* 0x00007400ff0a77ac */ /* 0x000ea20008000800 */
[----:B------:R-:W3:Y:S01]  /*0710*/  LDCU.64 UR12, c[0x0][0x388] ;  /* 0x00007100ff0c77ac */ /* 0x000ee20008000a00 */
[----:B0-----:R-:W-:-:S04]  /*0720*/  UIADD3 UR4, UP0, UPT, UR4, 0x4, URZ ;  /* 0x0000000404047890 */ /* 0x001fc8000ff1e0ff */
[----:B------:R-:W-:Y:S02]  /*0730*/  UIADD3.X UR5, UPT, UPT, URZ, UR5, URZ, UP0, !UPT ;  /* 0x00000005ff057290 */ /* 0x000fe400087fe4ff */
[----:B------:R-:W-:Y:S01]  /*0740*/  MOV R12, UR4 ;  /* 0x00000004000c7c02 */ /* 0x000fe20008000f00 */
[----:B------:R-:W-:-:S03]  /*0750*/  UMOV UR4, URZ ;  /* 0x000000ff00047c82 */ /* 0x000fc60008000000 */
[----:B------:R-:W-:Y:S01]  /*0760*/  IMAD.U32 R13, RZ, RZ, UR5 ;  /* 0x00000005ff0d7e24 */ /* 0x000fe2000f8e00ff */
[----:B--23--:R-:W-:-:S06]  /*0770*/  UMOV UR5, 0x1 ;  /* 0x0000000100057882 */ /* 0x00cfcc0000000000 */
.L_x_8:
[----:B------:R-:W-:Y:S01]  /*0780*/  ISETP.NE.AND P0, PT, R2, UR4, PT ;  /* 0x0000000402007c0c */ /* 0x000fe2000bf05270 */
[----:B------:R-:W-:Y:S03]  /*0790*/  BSSY.RECONVERGENT B0, `(.L_x_4) ;  /* 0x0000023000007945 */ /* 0x000fe60003800200 */
[----:B------:R-:W-:-:S13]  /*07a0*/  ISETP.EQ.OR P0, PT, R21, -0x1, !P0 ;  /* 0xffffffff1500780c */ /* 0x000fda0004702670 */
[----:B------:R-:W-:Y:S05]  /*07b0*/  @P0 BRA `(.L_x_5) ;  /* 0x0000000000800947 */ /* 0x000fea0003800000 */
[----:B------:R-:W0:Y:S01]  /*07c0*/  LDC.64 R14, c[0x0][0x388] ;  /* 0x0000e200ff0e7b82 */ /* 0x000e220000000a00 */
[C---:B------:R-:W-:Y:S01]  /*07d0*/  IADD3 R17, P0, PT, R22.reuse, R3, RZ ;  /* 0x0000000316117210 */ /* 0x040fe20007f1e0ff */
[----:B------:R-:W2:Y:S03]  /*07e0*/  LDG.E R27, desc[UR8][R12.64+-0x4] ;  /* 0xfffffc080c1b7981 */ /* 0x000ea6000c1e1900 */
[----:B------:R-:W-:Y:S02]  /*07f0*/  LEA.HI.X.SX32 R26, R22, RZ, 0x1, P0 ;  /* 0x000000ff161a7211 */ /* 0x000fe400000f0eff */
[----:B------:R-:W-:-:S04]  /*0800*/  LEA R16, P0, R17, UR12, 0x2 ;  /* 0x0000000c11107c11 */ /* 0x000fc8000f8010ff */
[----:B------:R-:W-:-:S05]  /*0810*/  LEA.HI.X R17, R17, UR13, R26, 0x2, P0 ;  /* 0x0000000d11117c11 */ /* 0x000fca00080f141a */
[----:B------:R-:W3:Y:S01]  /*0820*/  LDG.E R16, desc[UR8][R16.64+-0x4] ;  /* 0xfffffc0810107981 */ /* 0x000ee2000c1e1900 */
[----:B0-----:R-:W-:-:S04]  /*0830*/  IMAD.WIDE R18, R23, 0x4, R14 ;  /* 0x0000000417127825 */ /* 0x001fc800078e020e */
[--C-:B------:R-:W-:Y:S02]  /*0840*/  IMAD.WIDE R28, R20, 0x4, R14.reuse ;  /* 0x00000004141c7825 */ /* 0x100fe400078e020e */
[----:B------:R-:W4:Y:S04]  /*0850*/  LDG.E R19, desc[UR8][R18.64] ;  /* 0x0000000812137981 */ /* 0x000f28000c1e1900 */
[----:B------:R-:W4:Y:S01]  /*0860*/  LDG.E R24, desc[UR8][R28.64] ;  /* 0x000000081c187981 */ /* 0x000f22000c1e1900 */
[----:B------:R-:W-:-:S05]  /*0870*/  IMAD.WIDE R14, R11, 0x4, R14 ;  /* 0x000000040b0e7825 */ /* 0x000fca00078e020e */
[----:B------:R0:W3:Y:S02]  /*0880*/  LDG.E R26, desc[UR8][R14.64] ;  /* 0x000000080e1a7981 */ /* 0x0000e4000c1e1900 */
[----:B0-----:R-:W0:Y:S01]  /*0890*/  LDC.64 R14, c[0x0][0x390] ;  /* 0x0000e400ff0e7b82 */ /* 0x001e220000000a00 */
[----:B--2---:R-:W-:Y:S02]  /*08a0*/  IMAD R29, R27, UR10, R5 ;  /* 0x0000000a1b1d7c24 */ /* 0x004fe4000f8e0205 */
[----:B------:R-:W-:Y:S02]  /*08b0*/  IMAD R17, R5, UR10, R27 ;  /* 0x0000000a05117c24 */ /* 0x000fe4000f8e021b */
[----:B0-----:R-:W-:-:S06]  /*08c0*/  IMAD.WIDE R28, R29, 0x4, R14 ;  /* 0x000000041d1c7825 */ /* 0x001fcc00078e020e */
[----:B------:R-:W2:Y:S01]  /*08d0*/  LDG.E R28, desc[UR8][R28.64] ;  /* 0x000000081c1c7981 */ /* 0x000ea2000c1e1900 */
[----:B----4-:R-:W-:Y:S01]  /*08e0*/  IADD3 R24, PT, PT, R24, -R19, RZ ;  /* 0x8000001318187210 */ /* 0x010fe20007ffe0ff */
[----:B------:R-:W-:Y:S02]  /*08f0*/  IMAD R19, R27, UR10, R4 ;  /* 0x0000000a1b137c24 */ /* 0x000fe4000f8e0204 */
[----:B------:R-:W-:Y:S02]  /*0900*/  IMAD R27, R4, UR10, R27 ;  /* 0x0000000a041b7c24 */ /* 0x000fe4000f8e021b */
[----:B------:R-:W-:-:S04]  /*0910*/  IMAD.WIDE R18, R19, 0x4, R14 ;  /* 0x0000000413127825 */ /* 0x000fc800078e020e */
[----:B---3--:R-:W-:Y:S02]  /*0920*/  IMAD.IADD R26, R16, 0x1, -R26 ;  /* 0x00000001101a7824 */ /* 0x008fe400078e0a1a */
[--C-:B------:R-:W-:Y:S01]  /*0930*/  IMAD.WIDE R16, R17, 0x4, R14.reuse ;  /* 0x0000000411107825 */ /* 0x100fe200078e020e */
[----:B------:R-:W2:Y:S03]  /*0940*/  LDG.E R19, desc[UR8][R18.64] ;  /* 0x0000000812137981 */ /* 0x000ea6000c1e1900 */
[----:B------:R-:W-:Y:S02]  /*0950*/  IMAD.WIDE R14, R27, 0x4, R14 ;  /* 0x000000041b0e7825 */ /* 0x000fe400078e020e */
[----:B------:R-:W3:Y:S04]  /*0960*/  LDG.E R16, desc[UR8][R16.64] ;  /* 0x0000000810107981 */ /* 0x000ee8000c1e1900 */
[----:B------:R-:W3:Y:S01]  /*0970*/  LDG.E R15, desc[UR8][R14.64] ;  /* 0x000000080e0f7981 */ /* 0x000ee2000c1e1900 */
[----:B--2---:R-:W-:-:S05]  /*0980*/  IADD3 R18, PT, PT, R28, -R19, RZ ;  /* 0x800000131c127210 */ /* 0x004fca0007ffe0ff */
[----:B------:R-:W-:Y:S02]  /*0990*/  IMAD R25, R26, R18, R25 ;  /* 0x000000121a197224 */ /* 0x000fe400078e0219 */
[----:B---3--:R-:W-:-:S04]  /*09a0*/  IMAD.IADD R27, R16, 0x1, -R15 ;  /* 0x00000001101b7824 */ /* 0x008fc800078e0a0f */
[----:B------:R-:W-:-:S07]  /*09b0*/  IMAD R25, R24, R27, R25 ;  /* 0x0000001b18197224 */ /* 0x000fce00078e0219 */
.L_x_5:
[----:B------:R-:W-:Y:S05]  /*09c0*/  BSYNC.RECONVERGENT B0 ;  /* 0x0000000000007941 */ /* 0x000fea0003800200 */
.L_x_4:
[----:B------:R-:W-:Y:S01]  /*09d0*/  UIADD3 UR6, UPT, UPT, UR4, 0x1, URZ ;  /* 0x0000000104067890 */ /* 0x000fe2000fffe0ff */
[----:B------:R-:W-:Y:S01]  /*09e0*/  IADD3 R14, PT, PT, R3, -0x1, RZ ;  /* 0xffffffff030e7810 */ /* 0x000fe20007ffe0ff */
[----:B------:R-:W-:Y:S04]  /*09f0*/  BSSY.RECONVERGENT B0, `(.L_x_6) ;  /* 0x000002e000007945 */ /* 0x000fe80003800200 */
[----:B------:R-:W-:-:S04]  /*0a00*/  ISETP.NE.AND P0, PT, R2, UR6, PT ;  /* 0x0000000602007c0c */ /* 0x000fc8000bf05270 */
[----:B------:R-:W-:-:S13]  /*0a10*/  ISETP.EQ.OR P0, PT, R14, UR6, !P0 ;  /* 0x000000060e007c0c */ /* 0x000fda000c702670 */
[----:B------:R-:W-:Y:S05]  /*0a20*/  @P0 BRA `(.L_x_7) ;  /* 0x0000000000a80947 */ /* 0x000fea0003800000 */
[----:B------:R-:W-:Y:S01]  /*0a30*/  UIADD3 UR6, UPT, UPT, UR5, -0x1, URZ ;  /* 0xffffffff05067890 */ /* 0x000fe2000fffe0ff */
[----:B------:R-:W-:Y:S01]  /*0a40*/  SHF.R.S32.HI R17, RZ, 0x1f, R6 ;  /* 0x0000001fff117819 */ /* 0x000fe20000011406 */
[----:B------:R-:W0:Y:S01]  /*0a50*/  LDC.64 R14, c[0x0][0x388] ;  /* 0x0000e200ff0e7b82 */ /* 0x000e220000000a00 */
[----:B------:R-:W-:Y:S01]  /*0a60*/  SHF.R.S32.HI R18, RZ, 0x1f, R7 ;  /* 0x0000001fff127819 */ /* 0x000fe20000011407 */
[----:B------:R-:W-:Y:S01]  /*0a70*/  USHF.R.S32.HI UR7, URZ, 0x1f, UR6 ;  /* 0x0000001fff077899 */ /* 0x000fe20008011406 */
[----:B------:R-:W2:Y:S01]  /*0a80*/  LDG.E R27, desc[UR8][R12.64] ;  /* 0x000000080c1b7981 */ /* 0x000ea2000c1e1900 */
[----:B------:R-:W-:-:S04]  /*0a90*/  IADD3 R16, P0, PT, R6, UR6, RZ ;  /* 0x0000000606107c10 */ /* 0x000fc8000ff1e0ff */
[----:B------:R-:W-:Y:S02]  /*0aa0*/  IADD3.X R17, PT, PT, R17, UR7, RZ, P0, !PT ;  /* 0x0000000711117c10 */ /* 0x000fe400087fe4ff */
[----:B------:R-:W-:-:S04]  /*0ab0*/  LEA R28, P0, R16, UR12, 0x2 ;  /* 0x0000000c101c7c11 */ /* 0x000fc8000f8010ff */
[----:B------:R-:W-:Y:S02]  /*0ac0*/  LEA.HI.X R29, R16, UR13, R17, 0x2, P0 ;  /* 0x0000000d101d7c11 */ /* 0x000fe400080f1411 */
[----:B------:R-:W-:-:S03]  /*0ad0*/  IADD3 R17, P0, PT, R7, UR6, RZ ;  /* 0x0000000607117c10 */ /* 0x000fc6000ff1e0ff */
[----:B------:R-:W3:Y:S01]  /*0ae0*/  LDG.E R24, desc[UR8][R28.64+0x4] ;  /* 0x000004081c187981 */ /* 0x000ee2000c1e1900 */
[----:B------:R-:W-:Y:S02]  /*0af0*/  IADD3.X R18, PT, PT, R18, UR7, RZ, P0, !PT ;  /* 0x0000000712127c10 */ /* 0x000fe400087fe4ff */
[C---:B------:R-:W-:Y:S02]  /*0b00*/  LEA R16, P1, R17.reuse, UR12, 0x2 ;  /* 0x0000000c11107c11 */ /* 0x040fe4000f8210ff */
[C---:B-1----:R-:W-:Y:S02]  /*0b10*/  IADD3 R19, P0, PT, R8.reuse, R3, RZ ;  /* 0x0000000308137210 */ /* 0x042fe40007f1e0ff */
[----:B------:R-:W-:Y:S02]  /*0b20*/  LEA.HI.X R17, R17, UR13, R18, 0x2, P1 ;  /* 0x0000000d11117c11 */ /* 0x000fe400088f1412 */
[----:B------:R-:W-:Y:S02]  /*0b30*/  LEA.HI.X.SX32 R26, R8, RZ, 0x1, P0 ;  /* 0x000000ff081a7211 */ /* 0x000fe400000f0eff */
[C---:B------:R-:W-:Y:S01]  /*0b40*/  LEA R18, P0, R19.reuse, UR12, 0x2 ;  /* 0x0000000c13127c11 */ /* 0x040fe2000f8010ff */
[----:B0-----:R-:W-:Y:S01]  /*0b50*/  IMAD.WIDE R14, R10, 0x4, R14 ;  /* 0x000000040a0e7825 */ /* 0x001fe200078e020e */
[----:B------:R-:W3:Y:S02]  /*0b60*/  LDG.E R17, desc[UR8][R16.64+0x4] ;  /* 0x0000040810117981 */ /* 0x000ee4000c1e1900 */
[----:B------:R-:W-:-:S02]  /*0b70*/  LEA.HI.X R19, R19, UR13, R26, 0x2, P0 ;  /* 0x0000000d13137c11 */ /* 0x000fc400080f141a */
[----:B------:R0:W4:Y:S04]  /*0b80*/  LDG.E R29, desc[UR8][R14.64] ;  /* 0x000000080e1d7981 */ /* 0x000128000c1e1900 */
[----:B------:R1:W4:Y:S01]  /*0b90*/  LDG.E R18, desc[UR8][R18.64+-0x4] ;  /* 0xfffffc0812127981 */ /* 0x000322000c1e1900 */
[----:B0-----:R-:W0:Y:S01]  /*0ba0*/  LDC.64 R14, c[0x0][0x390] ;  /* 0x0000e400ff0e7b82 */ /* 0x001e220000000a00 */
[C---:B--2---:R-:W-:Y:S02]  /*0bb0*/  IMAD R28, R27.reuse, UR10, R5 ;  /* 0x0000000a1b1c7c24 */ /* 0x044fe4000f8e0205 */
[----:B-1----:R-:W-:Y:S02]  /*0bc0*/  IMAD R19, R27, UR10, R4 ;  /* 0x0000000a1b137c24 */ /* 0x002fe4000f8e0204 */
[----:B---3--:R-:W-:Y:S01]  /*0bd0*/  IMAD.IADD R24, R24, 0x1, -R17 ;  /* 0x0000000118187824 */ /* 0x008fe200078e0a11 */
[----:B----4-:R-:W-:Y:S01]  /*0be0*/  IADD3 R26, PT, PT, R18, -R29, RZ ;  /* 0x8000001d121a7210 */ /* 0x010fe20007ffe0ff */
[----:B0-----:R-:W-:-:S04]  /*0bf0*/  IMAD.WIDE R28, R28, 0x4, R14 ;  /* 0x000000041c1c7825 */ /* 0x001fc800078e020e */
[----:B------:R-:W-:Y:S02]  /*0c00*/  IMAD.WIDE R18, R19, 0x4, R14 ;  /* 0x0000000413127825 */ /* 0x000fe400078e020e */
[----:B------:R-:W2:Y:S04]  /*0c10*/  LDG.E R28, desc[UR8][R28.64] ;  /* 0x000000081c1c7981 */ /* 0x000ea8000c1e1900 */
[----:B------:R-:W2:Y:S02]  /*0c20*/  LDG.E R17, desc[UR8][R18.64] ;  /* 0x0000000812117981 */ /* 0x000ea4000c1e1900 */
[----:B--2---:R-:W-:Y:S02]  /*0c30*/  IMAD.IADD R18, R28, 0x1, -R17 ;  /* 0x000000011c127824 */ /* 0x004fe400078e0a11 */
[----:B------:R-:W-:-:S02]  /*0c40*/  IMAD R17, R5, UR10, R27 ;  /* 0x0000000a05117c24 */ /* 0x000fc4000f8e021b */
[----:B------:R-:W-:Y:S02]  /*0c50*/  IMAD R27, R4, UR10, R27 ;  /* 0x0000000a041b7c24 */ /* 0x000fe4000f8e021b */
[----:B------:R-:W-:-:S04]  /*0c60*/  IMAD.WIDE R16, R17, 0x4, R14 ;  /* 0x0000000411107825 */ /* 0x000fc800078e020e */
[----:B------:R-:W-:Y:S02]  /*0c70*/  IMAD.WIDE R14, R27, 0x4, R14 ;  /* 0x000000041b0e7825 */ /* 0x000fe400078e020e */
[----:B------:R-:W2:Y:S04]  /*0c80*/  LDG.E R16, desc[UR8][R16.64] ;  /* 0x0000000810107981 */ /* 0x000ea8000c1e1900 */
[----:B------:R-:W2:Y:S01]  /*0c90*/  LDG.E R15, desc[UR8][R14.64] ;  /* 0x000000080e0f7981 */ /* 0x000ea2000c1e1900 */
[----:B------:R-:W-:Y:S01]  /*0ca0*/  IMAD R25, R26, R18, R25 ;  /* 0x000000121a197224 */ /* 0x000fe200078e0219 */
[----:B--2---:R-:W-:-:S05]  /*0cb0*/  IADD3 R27, PT, PT, R16, -R15, RZ ;  /* 0x8000000f101b7210 */ /* 0x004fca0007ffe0ff */
[----:B------:R-:W-:-:S07]  /*0cc0*/  IMAD R25, R24, R27, R25 ;  /* 0x0000001b18197224 */ /* 0x000fce00078e0219 */
.L_x_7:
[----:B------:R-:W-:Y:S05]  /*0cd0*/  BSYNC.RECONVERGENT B0 ;  /* 0x0000000000007941 */ /* 0x000fea0003800200 */
.L_x_6:
[----:B------:R-:W1:Y:S01]  /*0ce0*/  LDC R15, c[0x0][0x3a0] ;  /* 0x0000e800ff0f7b82 */ /* 0x000e620000000800 */
[----:B------:R-:W-:Y:S01]  /*0cf0*/  IADD3 R12, P0, PT, R12, 0x8, RZ ;  /* 0x000000080c0c7810 */ /* 0x000fe20007f1e0ff */
[----:B------:R-:W-:Y:S01]  /*0d00*/  UIADD3 UR4, UPT, UPT, UR4, 0x2, URZ ;  /* 0x0000000204047890 */ /* 0x000fe2000fffe0ff */
[----:B------:R-:W-:Y:S01]  /*0d10*/  IADD3 R21, PT, PT, R21, 0x2, RZ ;  /* 0x0000000215157810 */ /* 0x000fe20007ffe0ff */
[----:B------:R-:W-:Y:S01]  /*0d20*/  UIADD3 UR5, UPT, UPT, UR5, 0x2, URZ ;  /* 0x0000000205057890 */ /* 0x000fe2000fffe0ff */
[----:B------:R-:W-:Y:S01]  /*0d30*/  VIADD R23, R23, 0x2 ;  /* 0x0000000217177836 */ /* 0x000fe20000000000 */
[----:B------:R-:W-:Y:S01]  /*0d40*/  IADD3 R20, PT, PT, R20, 0x2, RZ ;  /* 0x0000000214147810 */ /* 0x000fe20007ffe0ff */
[----:B------:R-:W-:Y:S01]  /*0d50*/  IMAD.X R13, RZ, RZ, R13, P0 ;  /* 0x000000ffff0d7224 */ /* 0x000fe200000e060d */
[----:B------:R-:W-:Y:S01]  /*0d60*/  ISETP.NE.AND P0, PT, R9, UR4, PT ;  /* 0x0000000409007c0c */ /* 0x000fe2000bf05270 */
[C---:B-1----:R-:W-:Y:S01]  /*0d70*/  IMAD R8, R15.reuse, 0x2, R8 ;  /* 0x000000020f087824 */ /* 0x042fe200078e0208 */
[C---:B------:R-:W-:Y:S01]  /*0d80*/  LEA R10, R15.reuse, R10, 0x1 ;  /* 0x0000000a0f0a7211 */ /* 0x040fe200078e08ff */
[C---:B------:R-:W-:Y:S01]  /*0d90*/  IMAD R11, R15.reuse, 0x2, R11 ;  /* 0x000000020f0b7824 */ /* 0x040fe200078e020b */
[----:B------:R-:W-:-:S09]  /*0da0*/  LEA R22, R15, R22, 0x1 ;  /* 0x000000160f167211 */ /* 0x000fd200078e08ff */
[----:B------:R-:W-:Y:S05]  /*0db0*/  @P0 BRA `(.L_x_8) ;  /* 0xfffffff800700947 */ /* 0x000fea000383ffff */
.L_x_3:
[----:B------:R-:W-:Y:S01]  /*0dc0*/  ISETP.NE.AND P0, PT, R9, R2, PT ;  /* 0x000000020900720c */ /* 0x000fe20003f05270 */
[----:B------:R-:W-:Y:S01]  /*0dd0*/  BSSY.RECONVERGENT B0, `(.L_x_2) ;  /* 0x000002d000007945 */ /* 0x000fe20003800200 */
[----:B------:R-:W-:Y:S02]  /*0de0*/  IADD3 R8, PT, PT, R3, -0x1, RZ ;  /* 0xffffffff03087810 */ /* 0x000fe40007ffe0ff */
[----:B------:R-:W-:Y:S02]  /*0df0*/  LOP3.LUT R10, R15, 0x1, RZ, 0xc0, !PT ;  /* 0x000000010f0a7812 */ /* 0x000fe400078ec0ff */
[----:B------:R-:W-:-:S04]  /*0e00*/  ISETP.EQ.OR P0, PT, R9, R8, !P0 ;  /* 0x000000080900720c */ /* 0x000fc80004702670 */
[----:B------:R-:W-:-:S13]  /*0e10*/  ISETP.NE.U32.OR P0, PT, R10, 0x1, P0 ;  /* 0x000000010a00780c */ /* 0x000fda0000705470 */
[----:B------:R-:W-:Y:S05]  /*0e20*/  @P0 BRA `(.L_x_9) ;  /* 0x00000000009c0947 */ /* 0x000fea0003800000 */
[----:B------:R-:W0:Y:S01]  /*0e30*/  LDC.64 R18, c[0x0][0x398] ;  /* 0x0000e600ff127b82 */ /* 0x000e220000000a00 */
[----:B------:R-:W1:Y:S01]  /*0e40*/  LDCU.64 UR4, c[0x0][0x388] ;  /* 0x00007100ff0477ac */ /* 0x000e620008000a00 */
[----:B------:R-:W-:-:S06]  /*0e50*/  IMAD R14, R9, R15, RZ ;  /* 0x0000000f090e7224 */ /* 0x000fcc00078e02ff */
[----:B------:R-:W2:Y:S08]  /*0e60*/  LDC.64 R12, c[0x0][0x388] ;  /* 0x0000e200ff0c7b82 */ /* 0x000eb00000000a00 */
[----:B------:R-:W3:Y:S01]  /*0e70*/  LDC.64 R10, c[0x0][0x390] ;  /* 0x0000e400ff0a7b82 */ /* 0x000ee20000000a00 */
[----:B0-----:R-:W-:-:S05]  /*0e80*/  IMAD.WIDE.U32 R18, R9, 0x4, R18 ;  /* 0x0000000409127825 */ /* 0x001fca00078e0012 */
[----:B------:R-:W4:Y:S01]  /*0e90*/  LDG.E R8, desc[UR8][R18.64] ;  /* 0x0000000812087981 */ /* 0x000f22000c1e1900 */
[----:B------:R-:W-:Y:S01]  /*0ea0*/  IADD3 R3, P0, PT, R14, R3, RZ ;  /* 0x000000030e037210 */ /* 0x000fe20007f1e0ff */
[----:B------:R-:W-:-:S03]  /*0eb0*/  IMAD.IADD R7, R7, 0x1, R9 ;  /* 0x0000000107077824 */ /* 0x000fc600078e0209 */
[----:B------:R-:W-:Y:S02]  /*0ec0*/  LEA.HI.X.SX32 R20, R14, RZ, 0x1, P0 ;  /* 0x000000ff0e147211 */ /* 0x000fe400000f0eff */
[----:B-1----:R-:W-:-:S04]  /*0ed0*/  LEA R16, P0, R3, UR4, 0x2 ;  /* 0x0000000403107c11 */ /* 0x002fc8000f8010ff */
[----:B------:R-:W-:Y:S02]  /*0ee0*/  LEA.HI.X R17, R3, UR5, R20, 0x2, P0 ;  /* 0x0000000503117c11 */ /* 0x000fe400080f1414 */
[----:B------:R-:W-:Y:S02]  /*0ef0*/  IADD3 R3, PT, PT, R6, R9, RZ ;  /* 0x0000000906037210 */ /* 0x000fe40007ffe0ff */
[----:B------:R-:W-:Y:S01]  /*0f00*/  IADD3 R9, PT, PT, R2, R14, RZ ;  /* 0x0000000e02097210 */ /* 0x000fe20007ffe0ff */
[--C-:B--2---:R-:W-:Y:S01]  /*0f10*/  IMAD.WIDE R6, R7, 0x4, R12.reuse ;  /* 0x0000000407067825 */ /* 0x104fe200078e020c */
[----:B------:R-:W2:Y:S03]  /*0f20*/  LDG.E R16, desc[UR8][R16.64+-0x4] ;  /* 0xfffffc0810107981 */ /* 0x000ea6000c1e1900 */
[--C-:B------:R-:W-:Y:S02]  /*0f30*/  IMAD.WIDE R2, R3, 0x4, R12.reuse ;  /* 0x0000000403027825 */ /* 0x100fe400078e020c */
[----:B------:R-:W5:Y:S02]  /*0f40*/  LDG.E R7, desc[UR8][R6.64] ;  /* 0x0000000806077981 */ /* 0x000f64000c1e1900 */
[----:B------:R-:W-:-:S02]  /*0f50*/  IMAD.WIDE R12, R9, 0x4, R12 ;  /* 0x00000004090c7825 */ /* 0x000fc400078e020c */
[----:B------:R-:W5:Y:S04]  /*0f60*/  LDG.E R2, desc[UR8][R2.64] ;  /* 0x0000000802027981 */ /* 0x000f68000c1e1900 */
[----:B------:R-:W2:Y:S01]  /*0f70*/  LDG.E R13, desc[UR8][R12.64] ;  /* 0x000000080c0d7981 */ /* 0x000ea2000c1e1900 */
[CC--:B----4-:R-:W-:Y:S02]  /*0f80*/  IMAD R9, R8.reuse, R15.reuse, R5 ;  /* 0x0000000f08097224 */ /* 0x0d0fe400078e0205 */
[-C--:B------:R-:W-:Y:S02]  /*0f90*/  IMAD R19, R8, R15.reuse, R4 ;  /* 0x0000000f08137224 */ /* 0x080fe400078e0204 */
[-CC-:B------:R-:W-:Y:S02]  /*0fa0*/  IMAD R5, R5, R15.reuse, R8.reuse ;  /* 0x0000000f05057224 */ /* 0x180fe400078e0208 */
[----:B------:R-:W-:-:S02]  /*0fb0*/  IMAD R21, R4, R15, R8 ;  /* 0x0000000f04157224 */ /* 0x000fc400078e0208 */
[----:B---3--:R-:W-:-:S04]  /*0fc0*/  IMAD.WIDE R8, R9, 0x4, R10 ;  /* 0x0000000409087825 */ /* 0x008fc800078e020a */
[--C-:B------:R-:W-:Y:S02]  /*0fd0*/  IMAD.WIDE R14, R19, 0x4, R10.reuse ;  /* 0x00000004130e7825 */ /* 0x100fe400078e020a */
[----:B------:R-:W3:Y:S02]  /*0fe0*/  LDG.E R8, desc[UR8][R8.64] ;  /* 0x0000000808087981 */ /* 0x000ee4000c1e1900 */
[--C-:B------:R-:W-:Y:S02]  /*0ff0*/  IMAD.WIDE R4, R5, 0x4, R10.reuse ;  /* 0x0000000405047825 */ /* 0x100fe400078e020a */
[----:B------:R-:W3:Y:S02]  /*1000*/  LDG.E R15, desc[UR8][R14.64] ;  /* 0x000000080e0f7981 */ /* 0x000ee4000c1e1900 */
[----:B------:R-:W-:Y:S02]  /*1010*/  IMAD.WIDE R10, R21, 0x4, R10 ;  /* 0x00000004150a7825 */ /* 0x000fe400078e020a */
[----:B------:R-:W4:Y:S04]  /*1020*/  LDG.E R4, desc[UR8][R4.64] ;  /* 0x0000000804047981 */ /* 0x000f28000c1e1900 */
[----:B------:R-:W4:Y:S01]  /*1030*/  LDG.E R11, desc[UR8][R10.64] ;  /* 0x000000080a0b7981 */ /* 0x000f22000c1e1900 */
[----:B--2---:R-:W-:-:S02]  /*1040*/  IADD3 R16, PT, PT, R16, -R13, RZ ;  /* 0x8000000d10107210 */ /* 0x004fc40007ffe0ff */
[----:B-----5:R-:W-:Y:S01]  /*1050*/  IADD3 R13, PT, PT, R2, -R7, RZ ;  /* 0x80000007020d7210 */ /* 0x020fe20007ffe0ff */
[----:B---3--:R-:W-:-:S04]  /*1060*/  IMAD.IADD R17, R8, 0x1, -R15 ;  /* 0x0000000108117824 */ /* 0x008fc800078e0a0f */
[----:B------:R-:W-:Y:S01]  /*1070*/  IMAD R16, R16, R17, R25 ;  /* 0x0000001110107224 */ /* 0x000fe200078e0219 */
[----:B----4-:R-:W-:-:S05]  /*1080*/  IADD3 R12, PT, PT, R4, -R11, RZ ;  /* 0x8000000b040c7210 */ /* 0x010fca0007ffe0ff */
[----:B------:R-:W-:-:S07]  /*1090*/  IMAD R25, R13, R12, R16 ;  /* 0x0000000c0d197224 */ /* 0x000fce00078e0210 */
.L_x_9:
[----:B------:R-:W-:Y:S05]  /*10a0*/  BSYNC.RECONVERGENT B0 ;  /* 0x0000000000007941 */ /* 0x000fea0003800200 */
.L_x_2:
[----:B------:R-:W0:Y:S02]  /*10b0*/  LDC.64 R2, c[0x0][0x380] ;  /* 0x0000e000ff027b82 */ /* 0x000e240000000a00 */
[----:B0-----:R-:W-:-:S05]  /*10c0*/  IMAD.WIDE R2, R0, 0x4, R2 ;  /* 0x0000000400027825 */ /* 0x001fca00078e0202 */
[----:B------:R-:W-:Y:S01]  /*10d0*/  STG.E desc[UR8][R2.64], R25 ;  /* 0x0000001902007986 */ /* 0x000fe2000c101908 */
[----:B------:R-:W-:Y:S05]  /*10e0*/  EXIT ;  /* 0x000000000000794d */ /* 0x000fea0003800000 */
.L_x_10:
[----:B------:R-:W-:-:S00]  /*10f0*/  BRA `(.L_x_10) ;  /* 0xfffffffc00fc7947 */ /* 0x000fc0000383ffff */
[----:B------:R-:W-:-:S00]  /*1100*/  NOP ;  /* 0x0000000000007918 */ /* 0x000fc00000000000 */
[----:B------:R-:W-:-:S00]  /*1110*/  NOP ;  /* 0x0000000000007918 */ /* 0x000fc00000000000 */
[----:B------:R-:W-:-:S00]  /*1120*/  NOP ;  /* 0x0000000000007918 */ /* 0x000fc00000000000 */
[----:B------:R-:W-:-:S00]  /*1130*/  NOP ;  /* 0x0000000000007918 */ /* 0x000fc00000000000 */
[----:B------:R-:W-:-:S00]  /*1140*/  NOP ;  /* 0x0000000000007918 */ /* 0x000fc00000000000 */
[----:B------:R-:W-:-:S00]  /*1150*/  NOP ;  /* 0x0000000000007918 */ /* 0x000fc00000000000 */
[----:B------:R-:W-:-:S00]  /*1160*/  NOP ;  /* 0x0000000000007918 */ /* 0x000fc00000000000 */
[----:B------:R-:W-:-:S00]  /*1170*/  NOP ;  /* 0x0000000000007918 */ /* 0x000fc00000000000 */
.L_x_11:


//--------------------- .nv.shared.reserved.0     --------------------------
	.section	.nv.shared.reserved.0,"aw",@nobits
	.weak		__nv_reservedSMEM_offset_0_alias
	.size		__nv_reservedSMEM_offset_0_alias, 0, 64
	.other		__nv_reservedSMEM_offset_0_alias,@"STO_CUDA_RESERVED_SHARED STV_DEFAULT"
__nv_reservedSMEM_offset_0_alias:
	.zero		0
	.zero		64


//--------------------- .nv.constant0._Z8main_gpuPiS_S_S_i --------------------------
	.section	.nv.constant0._Z8main_gpuPiS_S_S_i,"a",@progbits
	.sectionflags	@""
	.align	4
.nv.constant0._Z8main_gpuPiS_S_S_i:
	.zero		932


//--------------------- SYMBOLS --------------------------

	.type		.nv.reservedSmem.offset0,@object
	.size		.nv.reservedSmem.offset0,0x4
